//
// Generated by NVIDIA NVVM Compiler
//
// Compiler Build ID: CL-36424714
// Cuda compilation tools, release 13.0, V13.0.88
// Based on NVVM 20.0.0
//

.version 9.0
.target sm_100
.address_size 64

	// .globl	_Z11scan_kernelPii

.visible .entry _Z11scan_kernelPii(
	.param .u64 .ptr .align 1 _Z11scan_kernelPii_param_0,
	.param .u32 _Z11scan_kernelPii_param_1
)
{
	.reg .pred 	%p<7>;
	.reg .b32 	%r<17>;
	.reg .b64 	%rd<7>;

	ld.param.u64 	%rd3, [_Z11scan_kernelPii_param_0];
	ld.param.u32 	%r7, [_Z11scan_kernelPii_param_1];
	cvta.to.global.u64 	%rd1, %rd3;
	mov.u32 	%r8, %tid.x;
	mov.u32 	%r9, %ntid.x;
	mov.u32 	%r10, %ctaid.x;
	mad.lo.s32 	%r1, %r9, %r10, %r8;
	setp.ge.s32 	%p1, %r1, %r7;
	setp.lt.s32 	%p2, %r7, 1;
	or.pred  	%p3, %p1, %p2;
	@%p3 bra 	$L__BB0_7;
	mul.wide.s32 	%rd4, %r1, 4;
	add.s64 	%rd2, %rd1, %rd4;
	mov.b32 	%r15, 1;
$L__BB0_2:
	sub.s32 	%r3, %r1, %r15;
	setp.lt.s32 	%p4, %r3, 0;
	mov.b32 	%r16, 0;
	@%p4 bra 	$L__BB0_4;
	mul.wide.u32 	%rd5, %r3, 4;
	add.s64 	%rd6, %rd1, %rd5;
	ld.global.u32 	%r16, [%rd6];
$L__BB0_4:
	setp.lt.s32 	%p5, %r3, 0;
	bar.sync 	0;
	@%p5 bra 	$L__BB0_6;
	ld.global.u32 	%r13, [%rd2];
	add.s32 	%r14, %r13, %r16;
	st.global.u32 	[%rd2], %r14;
$L__BB0_6:
	bar.sync 	0;
	shl.b32 	%r15, %r15, 1;
	setp.le.s32 	%p6, %r15, %r7;
	@%p6 bra 	$L__BB0_2;
$L__BB0_7:
	ret;

}


// ===== COMPILED SASS (sm_100) =====

	.target	sm_100

	.elftype	@"ET_EXEC"


//--------------------- .note.nv.tkinfo           --------------------------
	.section	.note.nv.tkinfo,"",@"SHT_NOTE"
	.sectionflags	@"SHF_NOTE_NV_TKINFO"
	.tkinfo
        /*0018*/ 	.word	0x00000002
        /*0030*/ 	.string	""
        /*0030*/ 	.string	"ptxas"
        /*0030*/ 	.string	"Cuda compilation tools, release 13.0, V13.0.88"
        /*0030*/ 	.string	"Build cuda_13.0.r13.0/compiler.36424714_0"
        /*0030*/ 	.string	"-arch sm_100 -m 64 "



//--------------------- .note.nv.cuinfo           --------------------------
	.section	.note.nv.cuinfo,"",@"SHT_NOTE"
	.sectionflags	@"SHF_NOTE_NV_CUINFO"
        /*0018*/ 	.short	0x0002
        /*001a*/ 	.short	0x0064
        /*001c*/ 	.short	0x0082
	.zero		2


//--------------------- .nv.info                  --------------------------
	.section	.nv.info,"",@"SHT_CUDA_INFO"
	.align	4


	//----- nvinfo : EIATTR_REGCOUNT
	.align		4
        /*0000*/ 	.byte	0x04, 0x2f
        /*0002*/ 	.short	(.L_1 - .L_0)
	.align		4
.L_0:
        /*0004*/ 	.word	index@(_Z11scan_kernelPii)
        /*0008*/ 	.word	0x0000000c


	//----- nvinfo : EIATTR_FRAME_SIZE
	.align		4
.L_1:
        /*000c*/ 	.byte	0x04, 0x11
        /*000e*/ 	.short	(.L_3 - .L_2)
	.align		4
.L_2:
        /*0010*/ 	.word	index@(_Z11scan_kernelPii)
        /*0014*/ 	.word	0x00000000


	//----- nvinfo : EIATTR_MIN_STACK_SIZE
	.align		4
.L_3:
        /*0018*/ 	.byte	0x04, 0x12
        /*001a*/ 	.short	(.L_5 - .L_4)
	.align		4
.L_4:
        /*001c*/ 	.word	index@(_Z11scan_kernelPii)
        /*0020*/ 	.word	0x00000000
.L_5:


//--------------------- .nv.compat                --------------------------
	.section	.nv.compat,"",@"SHT_CUDA_COMPAT_INFO"
	.align	4
        /*0000*/ 	.byte	0x02, 0x09, 0x00, 0x00, 0x02, 0x02, 0x01, 0x00, 0x02, 0x05, 0x05, 0x00, 0x03, 0x07, 0x01, 0x01
        /*0010*/ 	.byte	0x02, 0x03, 0x00, 0x00, 0x02, 0x06, 0x01, 0x00, 0x04, 0x0b, 0x08, 0x00, 0x09, 0x00, 0x00, 0x00
        /*0020*/ 	.byte	0x00, 0x00, 0x00, 0x00


//--------------------- .nv.info._Z11scan_kernelPii --------------------------
	.section	.nv.info._Z11scan_kernelPii,"",@"SHT_CUDA_INFO"
	.sectionflags	@""
	.align	4


	//----- nvinfo : EIATTR_CUDA_API_VERSION
	.align		4
        /*0000*/ 	.byte	0x04, 0x37
        /*0002*/ 	.short	(.L_7 - .L_6)
.L_6:
        /*0004*/ 	.word	0x00000082


	//----- nvinfo : EIATTR_KPARAM_INFO
	.align		4
.L_7:
        /*0008*/ 	.byte	0x04, 0x17
        /*000a*/ 	.short	(.L_9 - .L_8)
.L_8:
        /*000c*/ 	.word	0x00000000
        /*0010*/ 	.short	0x0001
        /*0012*/ 	.short	0x0008
        /*0014*/ 	.byte	0x00, 0xf0, 0x11, 0x00


	//----- nvinfo : EIATTR_KPARAM_INFO
	.align		4
.L_9:
        /*0018*/ 	.byte	0x04, 0x17
        /*001a*/ 	.short	(.L_11 - .L_10)
.L_10:
        /*001c*/ 	.word	0x00000000
        /*0020*/ 	.short	0x0000
        /*0022*/ 	.short	0x0000
        /*0024*/ 	.byte	0x00, 0xf5, 0x21, 0x00


	//----- nvinfo : EIATTR_SPARSE_MMA_MASK
	.align		4
.L_11:
        /*0028*/ 	.byte	0x03, 0x50
        /*002a*/ 	.short	0x0000


	//----- nvinfo : EIATTR_MAXREG_COUNT
	.align		4
        /*002c*/ 	.byte	0x03, 0x1b
        /*002e*/ 	.short	0x00ff


	//----- nvinfo : EIATTR_NUM_BARRIERS
	.align		4
        /*0030*/ 	.byte	0x02, 0x4c
        /*0032*/ 	.byte	0x01
	.zero		1


	//----- nvinfo : EIATTR_MERCURY_ISA_VERSION
	.align		4
        /*0034*/ 	.byte	0x03, 0x5f
        /*0036*/ 	.short	0x0101


	//----- nvinfo : EIATTR_VRC_CTA_INIT_COUNT
	.align		4
        /*0038*/ 	.byte	0x02, 0x4a
	.zero		1
	.zero		1


	//----- nvinfo : EIATTR_EXIT_INSTR_OFFSETS
	.align		4
        /*003c*/ 	.byte	0x04, 0x1c
        /*003e*/ 	.short	(.L_13 - .L_12)


	//   ....[0]....
.L_12:
        /*0040*/ 	.word	0x00000080


	//   ....[1]....
        /*0044*/ 	.word	0x000001c0


	//----- nvinfo : EIATTR_CBANK_PARAM_SIZE
	.align		4
.L_13:
        /*0048*/ 	.byte	0x03, 0x19
        /*004a*/ 	.short	0x000c


	//----- nvinfo : EIATTR_PARAM_CBANK
	.align		4
        /*004c*/ 	.byte	0x04, 0x0a
        /*004e*/ 	.short	(.L_15 - .L_14)
	.align		4
.L_14:
        /*0050*/ 	.word	index@(.nv.constant0._Z11scan_kernelPii)
        /*0054*/ 	.short	0x0380
        /*0056*/ 	.short	0x000c


	//----- nvinfo : EIATTR_SW_WAR
	.align		4
.L_15:
        /*0058*/ 	.byte	0x04, 0x36
        /*005a*/ 	.short	(.L_17 - .L_16)
.L_16:
        /*005c*/ 	.word	0x00000008
.L_17:


//--------------------- .nv.callgraph             --------------------------
	.section	.nv.callgraph,"",@"SHT_CUDA_CALLGRAPH"
	.align	4
	.sectionentsize	8
	.align		4
        /*0000*/ 	.word	0x00000000
	.align		4
        /*0004*/ 	.word	0xffffffff
	.align		4
        /*0008*/ 	.word	0x00000000
	.align		4
        /*000c*/ 	.word	0xfffffffe
	.align		4
        /*0010*/ 	.word	0x00000000
	.align		4
        /*0014*/ 	.word	0xfffffffd
	.align		4
        /*0018*/ 	.word	0x00000000
	.align		4
        /*001c*/ 	.word	0xfffffffc


//--------------------- .text._Z11scan_kernelPii  --------------------------
	.section	.text._Z11scan_kernelPii,"ax",@progbits
	.align	128
        .global         _Z11scan_kernelPii
        .type           _Z11scan_kernelPii,@function
        .size           _Z11scan_kernelPii,(.L_x_2 - _Z11scan_kernelPii)
        .other          _Z11scan_kernelPii,@"STO_CUDA_ENTRY STV_DEFAULT"
_Z11scan_kernelPii:
.text._Z11scan_kernelPii:
[----:B------:R-:W-:Y:S01]  /*0000*/  LDC R1, c[0x0][0x37c] ;  /* 0x0000df00ff017b82 */ /* 0x000fe20000000800 */
[----:B------:R-:W0:Y:S07]  /*0010*/  S2R R7, SR_TID.X ;  /* 0x0000000000077919 */ /* 0x000e2e0000002100 */
[----:B------:R-:W1:Y:S01]  /*0020*/  LDC R2, c[0x0][0x388] ;  /* 0x0000e200ff027b82 */ /* 0x000e620000000800 */
[----:B------:R-:W0:Y:S01]  /*0030*/  LDCU UR4, c[0x0][0x360] ;  /* 0x00006c00ff0477ac */ /* 0x000e220008000800 */
[----:B------:R-:W0:Y:S01]  /*0040*/  S2R R0, SR_CTAID.X ;  /* 0x0000000000007919 */ /* 0x000e220000002500 */
[----:B-1----:R-:W-:Y:S01]  /*0050*/  ISETP.GE.AND P0, PT, R2, 0x1, PT ;  /* 0x000000010200780c */ /* 0x002fe20003f06270 */
[----:B0-----:R-:W-:-:S05]  /*0060*/  IMAD R7, R0, UR4, R7 ;  /* 0x0000000400077c24 */ /* 0x001fca000f8e0207 */
[----:B------:R-:W-:-:S13]  /*0070*/  ISETP.GE.OR P0, PT, R7, R2, !P0 ;  /* 0x000000020700720c */ /* 0x000fda0004706670 */
[----:B------:R-:W-:Y:S05]  /*0080*/  @P0 EXIT ;  /* 0x000000000000094d */ /* 0x000fea0003800000 */
[----:B------:R-:W0:Y:S01]  /*0090*/  LDC.64 R2, c[0x0][0x380] ;  /* 0x0000e000ff027b82 */ /* 0x000e220000000a00 */
[----:B------:R-:W1:Y:S01]  /*00a0*/  LDCU.64 UR6, c[0x0][0x358] ;  /* 0x00006b00ff0677ac */ /* 0x000e620008000a00 */
[----:B------:R-:W2:Y:S01]  /*00b0*/  LDCU UR5, c[0x0][0x388] ;  /* 0x00007100ff0577ac */ /* 0x000ea20008000800 */
[----:B------:R-:W-:Y:S01]  /*00c0*/  UMOV UR4, 0x1 ;  /* 0x0000000100047882 */ /* 0x000fe20000000000 */
[----:B012---:R-:W-:-:S07]  /*00d0*/  IMAD.WIDE R2, R7, 0x4, R2 ;  /* 0x0000000407027825 */ /* 0x007fce00078e0202 */
.L_x_0:
[----:B0-----:R-:W-:Y:S01]  /*00e0*/  IADD3 R9, PT, PT, R7, -UR4, RZ ;  /* 0x8000000407097c10 */ /* 0x001fe2000fffe0ff */
[----:B------:R-:W-:-:S03]  /*00f0*/  HFMA2 R0, -RZ, RZ, 0, 0 ;  /* 0x00000000ff007431 */ /* 0x000fc600000001ff */
[----:B------:R-:W-:-:S13]  /*0100*/  ISETP.GE.AND P0, PT, R9, RZ, PT ;  /* 0x000000ff0900720c */ /* 0x000fda0003f06270 */
[----:B------:R-:W0:Y:S02]  /*0110*/  @P0 LDC.64 R4, c[0x0][0x380] ;  /* 0x0000e000ff040b82 */ /* 0x000e240000000a00 */
[----:B0-----:R-:W-:-:S05]  /*0120*/  @P0 IMAD.WIDE.U32 R4, R9, 0x4, R4 ;  /* 0x0000000409040825 */ /* 0x001fca00078e0004 */
[----:B------:R-:W2:Y:S01]  /*0130*/  @P0 LDG.E R0, desc[UR6][R4.64] ;  /* 0x0000000604000981 */ /* 0x000ea2000c1e1900 */
[----:B------:R-:W-:Y:S06]  /*0140*/  BAR.SYNC.DEFER_BLOCKING 0x0 ;  /* 0x0000000000007b1d */ /* 0x000fec0000010000 */
[----:B------:R-:W2:Y:S01]  /*0150*/  @P0 LDG.E R9, desc[UR6][R2.64] ;  /* 0x0000000602090981 */ /* 0x000ea2000c1e1900 */
[----:B------:R-:W-:-:S04]  /*0160*/  USHF.L.U32 UR4, UR4, 0x1, URZ ;  /* 0x0000000104047899 */ /* 0x000fc800080006ff */
[----:B------:R-:W-:Y:S01]  /*0170*/  UISETP.GT.AND UP0, UPT, UR4, UR5, UPT ;  /* 0x000000050400728c */ /* 0x000fe2000bf04270 */
[----:B--2---:R-:W-:-:S05]  /*0180*/  @P0 IADD3 R9, PT, PT, R9, R0, RZ ;  /* 0x0000000009090210 */ /* 0x004fca0007ffe0ff */
[----:B------:R0:W-:Y:S01]  /*0190*/  @P0 STG.E desc[UR6][R2.64], R9 ;  /* 0x0000000902000986 */ /* 0x0001e2000c101906 */
[----:B------:R-:W-:Y:S06]  /*01a0*/  BAR.SYNC.DEFER_BLOCKING 0x0 ;  /* 0x0000000000007b1d */ /* 0x000fec0000010000 */
[----:B------:R-:W-:Y:S05]  /*01b0*/  BRA.U !UP0, `(.L_x_0) ;  /* 0xfffffffd08c87547 */ /* 0x000fea000b83ffff */
[----:B------:R-:W-:Y:S05]  /*01c0*/  EXIT ;  /* 0x000000000000794d */ /* 0x000fea0003800000 */
.L_x_1:
[----:B------:R-:W-:-:S00]  /*01d0*/  BRA `(.L_x_1) ;  /* 0xfffffffc00fc7947 */ /* 0x000fc0000383ffff */
[----:B------:R-:W-:-:S00]  /*01e0*/  NOP ;  /* 0x0000000000007918 */ /* 0x000fc00000000000 */
        /* <DEDUP_REMOVED lines=9> */
.L_x_2:


//--------------------- .nv.shared.reserved.0     --------------------------
	.section	.nv.shared.reserved.0,"aw",@nobits
	.weak		__nv_reservedSMEM_offset_0_alias
	.size		__nv_reservedSMEM_offset_0_alias, 0, 64
	.other		__nv_reservedSMEM_offset_0_alias,@"STO_CUDA_RESERVED_SHARED STV_DEFAULT"
__nv_reservedSMEM_offset_0_alias:
	.zero		0
	.zero		64


//--------------------- .nv.constant0._Z11scan_kernelPii --------------------------
	.section	.nv.constant0._Z11scan_kernelPii,"a",@progbits
	.sectionflags	@""
	.align	4
.nv.constant0._Z11scan_kernelPii:
	.zero		908


//--------------------- SYMBOLS --------------------------

	.type		.nv.reservedSmem.offset0,@object
	.size		.nv.reservedSmem.offset0,0x4
